	.headerflags	@"EF_CUDA_TEXMODE_UNIFIED EF_CUDA_64BIT_ADDRESS EF_CUDA_ACCELERATORS EF_CUDA_SM90 EF_CUDA_VIRTUAL_SM(EF_CUDA_SM90)"
	.elftype	@"ET_EXEC"


//--------------------- .nv.info                  --------------------------
	.section	.nv.info,"",@"SHT_CUDA_INFO"
	.align	4


	//----- nvinfo : EIATTR_REGCOUNT
	.align		4
        /*0000*/ 	.byte	0x04, 0x2f
        /*0002*/ 	.short	(.L_1 - .L_0)
	.align		4
.L_0:
        /*0004*/ 	.word	index@(triton_poi_fused_cat_16)
        /*0008*/ 	.word	0x00000020


	//----- nvinfo : EIATTR_MIN_STACK_SIZE
	.align		4
.L_1:
        /*000c*/ 	.byte	0x04, 0x12
        /*000e*/ 	.short	(.L_3 - .L_2)
	.align		4
.L_2:
        /*0010*/ 	.word	index@(triton_poi_fused_cat_16)
        /*0014*/ 	.word	0x00000000


	//----- nvinfo : EIATTR_FRAME_SIZE
	.align		4
.L_3:
        /*0018*/ 	.byte	0x04, 0x11
        /*001a*/ 	.short	(.L_5 - .L_4)
	.align		4
.L_4:
        /*001c*/ 	.word	index@(triton_poi_fused_cat_16)
        /*0020*/ 	.word	0x00000000


	//----- nvinfo : EIATTR_MIN_STACK_SIZE
	.align		4
.L_5:
        /*0024*/ 	.byte	0x04, 0x12
        /*0026*/ 	.short	(.L_7 - .L_6)
	.align		4
.L_6:
        /*0028*/ 	.word	index@(triton_poi_fused_cat_16)
        /*002c*/ 	.word	0x00000000
.L_7:


//--------------------- .nv.info.triton_poi_fused_cat_16 --------------------------
	.section	.nv.info.triton_poi_fused_cat_16,"",@"SHT_CUDA_INFO"
	.sectionflags	@""
	.align	4


	//----- nvinfo : EIATTR_CUDA_API_VERSION
	.align		4
        /*0000*/ 	.byte	0x04, 0x37
        /*0002*/ 	.short	(.L_9 - .L_8)
.L_8:
        /*0004*/ 	.word	0x0000007c


	//----- nvinfo : EIATTR_KPARAM_INFO
	.align		4
.L_9:
        /*0008*/ 	.byte	0x04, 0x17
        /*000a*/ 	.short	(.L_11 - .L_10)
.L_10:
        /*000c*/ 	.word	0x00000000
        /*0010*/ 	.short	0x0005
        /*0012*/ 	.short	0x0028
        /*0014*/ 	.byte	0x00, 0xf0, 0x11, 0x00


	//----- nvinfo : EIATTR_KPARAM_INFO
	.align		4
.L_11:
        /*0018*/ 	.byte	0x04, 0x17
        /*001a*/ 	.short	(.L_13 - .L_12)
.L_12:
        /*001c*/ 	.word	0x00000000
        /*0020*/ 	.short	0x0004
        /*0022*/ 	.short	0x0020
        /*0024*/ 	.byte	0x00, 0xf4, 0x21, 0x00


	//----- nvinfo : EIATTR_KPARAM_INFO
	.align		4
.L_13:
        /*0028*/ 	.byte	0x04, 0x17
        /*002a*/ 	.short	(.L_15 - .L_14)
.L_14:
        /*002c*/ 	.word	0x00000000
        /*0030*/ 	.short	0x0003
        /*0032*/ 	.short	0x0018
        /*0034*/ 	.byte	0x00, 0xf4, 0x21, 0x00


	//----- nvinfo : EIATTR_KPARAM_INFO
	.align		4
.L_15:
        /*0038*/ 	.byte	0x04, 0x17
        /*003a*/ 	.short	(.L_17 - .L_16)
.L_16:
        /*003c*/ 	.word	0x00000000
        /*0040*/ 	.short	0x0002
        /*0042*/ 	.short	0x0010
        /*0044*/ 	.byte	0x00, 0xf4, 0x21, 0x00


	//----- nvinfo : EIATTR_KPARAM_INFO
	.align		4
.L_17:
        /*0048*/ 	.byte	0x04, 0x17
        /*004a*/ 	.short	(.L_19 - .L_18)
.L_18:
        /*004c*/ 	.word	0x00000000
        /*0050*/ 	.short	0x0001
        /*0052*/ 	.short	0x0008
        /*0054*/ 	.byte	0x00, 0xf4, 0x21, 0x00


	//----- nvinfo : EIATTR_KPARAM_INFO
	.align		4
.L_19:
        /*0058*/ 	.byte	0x04, 0x17
        /*005a*/ 	.short	(.L_21 - .L_20)
.L_20:
        /*005c*/ 	.word	0x00000000
        /*0060*/ 	.short	0x0000
        /*0062*/ 	.short	0x0000
        /*0064*/ 	.byte	0x00, 0xf4, 0x21, 0x00


	//----- nvinfo : EIATTR_SPARSE_MMA_MASK
	.align		4
.L_21:
        /*0068*/ 	.byte	0x03, 0x50
        /*006a*/ 	.short	0x0000


	//----- nvinfo : EIATTR_MAXREG_COUNT
	.align		4
        /*006c*/ 	.byte	0x03, 0x1b
        /*006e*/ 	.short	0x00ff


	//----- nvinfo : EIATTR_EXIT_INSTR_OFFSETS
	.align		4
        /*0070*/ 	.byte	0x04, 0x1c
        /*0072*/ 	.short	(.L_23 - .L_22)


	//   ....[0]....
.L_22:
        /*0074*/ 	.word	0x00000300


	//----- nvinfo : EIATTR_REQNTID
	.align		4
.L_23:
        /*0078*/ 	.byte	0x04, 0x10
        /*007a*/ 	.short	(.L_25 - .L_24)
.L_24:
        /*007c*/ 	.word	0x00000080
        /*0080*/ 	.word	0x00000001
        /*0084*/ 	.word	0x00000001


	//----- nvinfo : EIATTR_CBANK_PARAM_SIZE
	.align		4
.L_25:
        /*0088*/ 	.byte	0x03, 0x19
        /*008a*/ 	.short	0x002c


	//----- nvinfo : EIATTR_PARAM_CBANK
	.align		4
        /*008c*/ 	.byte	0x04, 0x0a
        /*008e*/ 	.short	(.L_27 - .L_26)
	.align		4
.L_26:
        /*0090*/ 	.word	index@(.nv.constant0.triton_poi_fused_cat_16)
        /*0094*/ 	.short	0x0210
        /*0096*/ 	.short	0x002c


	//----- nvinfo : EIATTR_SW_WAR
	.align		4
.L_27:
        /*0098*/ 	.byte	0x04, 0x36
        /*009a*/ 	.short	(.L_29 - .L_28)
.L_28:
        /*009c*/ 	.word	0x00000008
.L_29:


//--------------------- .nv.callgraph             --------------------------
	.section	.nv.callgraph,"",@"SHT_CUDA_CALLGRAPH"
	.align	4
	.sectionentsize	8
	.align		4
        /*0000*/ 	.word	0x00000000
	.align		4
        /*0004*/ 	.word	0xffffffff
	.align		4
        /*0008*/ 	.word	0x00000000
	.align		4
        /*000c*/ 	.word	0xfffffffe
	.align		4
        /*0010*/ 	.word	0x00000000
	.align		4
        /*0014*/ 	.word	0xfffffffd
	.align		4
        /*0018*/ 	.word	0x00000000
	.align		4
        /*001c*/ 	.word	0xfffffffc


//--------------------- .text.triton_poi_fused_cat_16 --------------------------
	.section	.text.triton_poi_fused_cat_16,"ax",@progbits
	.align	128
        .global         triton_poi_fused_cat_16
        .type           triton_poi_fused_cat_16,@function
        .size           triton_poi_fused_cat_16,(.L_x_1 - triton_poi_fused_cat_16)
        .other          triton_poi_fused_cat_16,@"STO_CUDA_ENTRY STV_DEFAULT"
triton_poi_fused_cat_16:
.text.triton_poi_fused_cat_16:
[----:B------:R-:W-:Y:S01]  /*0000*/  LDC R1, c[0x0][0x28] ;  /* 0x00000a00ff017b82 */ /* 0x000fe20000000800 */
[----:B------:R-:W1:Y:S07]  /*0010*/  S2R R0, SR_TID.X ;  /* 0x0000000000007919 */ /* 0x000e6e0000002100 */
[----:B------:R-:W2:Y:S01]  /*0020*/  LDC.64 R2, c[0x0][0x210] ;  /* 0x00008400ff027b82 */ /* 0x000ea20000000a00 */
[----:B------:R-:W-:Y:S01]  /*0030*/  ULDC.64 UR4, c[0x0][0x208] ;  /* 0x0000820000047ab9 */ /* 0x000fe20000000a00 */
[----:B------:R-:W3:Y:S06]  /*0040*/  S2R R19, SR_CTAID.X ;  /* 0x0000000000137919 */ /* 0x000eec0000002500 */
[----:B------:R-:W4:Y:S08]  /*0050*/  LDC.64 R16, c[0x0][0x218] ;  /* 0x00008600ff107b82 */ /* 0x000f300000000a00 */
[----:B------:R-:W5:Y:S01]  /*0060*/  LDC.64 R14, c[0x0][0x220] ;  /* 0x00008800ff0e7b82 */ /* 0x000f620000000a00 */
[----:B-1----:R-:W-:-:S04]  /*0070*/  SHF.L.U32 R0, R0, 0x2, RZ ;  /* 0x0000000200007819 */ /* 0x002fc800000006ff */
[----:B------:R-:W-:-:S04]  /*0080*/  LOP3.LUT R0, R0, 0x1fc, RZ, 0xc0, !PT ;  /* 0x000001fc00007812 */ /* 0x000fc800078ec0ff */
[----:B---3--:R-:W-:-:S05]  /*0090*/  LEA R19, R19, R0, 0xa ;  /* 0x0000000013137211 */ /* 0x008fca00078e50ff */
[----:B--2---:R-:W-:-:S05]  /*00a0*/  IMAD.WIDE R2, R19, 0x4, R2 ;  /* 0x0000000413027825 */ /* 0x004fca00078e0202 */
[----:B------:R-:W2:Y:S04]  /*00b0*/  LDG.E.128 R8, desc[UR4][R2.64] ;  /* 0x0000000402087981 */ /* 0x000ea8000c1e1d00 */
[----:B------:R1:W3:Y:S01]  /*00c0*/  LDG.E.128 R4, desc[UR4][R2.64+0x800] ;  /* 0x0008000402047981 */ /* 0x0002e2000c1e1d00 */
[----:B------:R-:W-:Y:S01]  /*00d0*/  IADD3 R21, R19, 0x200, RZ ;  /* 0x0000020013157810 */ /* 0x000fe20007ffe0ff */
[----:B------:R-:W-:-:S04]  /*00e0*/  IMAD.HI R0, R19, 0x2aaaaaab, RZ ;  /* 0x2aaaaaab13007827 */ /* 0x000fc800078e02ff */
[----:B------:R-:W-:Y:S01]  /*00f0*/  IMAD.HI R18, R21, 0x2aaaaaab, RZ ;  /* 0x2aaaaaab15127827 */ /* 0x000fe200078e02ff */
[----:B------:R-:W-:Y:S01]  /*0100*/  SHF.R.U32.HI R13, RZ, 0x1f, R0 ;  /* 0x0000001fff0d7819 */ /* 0x000fe20000011600 */
[----:B-1----:R-:W1:Y:S03]  /*0110*/  LDC.64 R2, c[0x0][0x230] ;  /* 0x00008c00ff027b82 */ /* 0x002e660000000a00 */
[----:B------:R-:W-:Y:S02]  /*0120*/  SHF.R.U32.HI R23, RZ, 0x1f, R18 ;  /* 0x0000001fff177819 */ /* 0x000fe40000011612 */
[----:B------:R-:W-:Y:S02]  /*0130*/  LEA.HI.SX32 R0, R0, R13, 0x13 ;  /* 0x0000000d00007211 */ /* 0x000fe400078f9aff */
[----:B------:R-:W-:Y:S01]  /*0140*/  LEA.HI.SX32 R18, R18, R23, 0x13 ;  /* 0x0000001712127211 */ /* 0x000fe200078f9aff */
[----:B------:R-:W1:Y:S02]  /*0150*/  LDC.64 R12, c[0x0][0x228] ;  /* 0x00008a00ff0c7b82 */ /* 0x000e640000000a00 */
[----:B------:R-:W-:-:S02]  /*0160*/  IMAD R19, R0, -0xc000, R19 ;  /* 0xffff400000137824 */ /* 0x000fc400078e0213 */
[----:B------:R-:W-:Y:S02]  /*0170*/  IMAD R21, R18, -0xc000, R21 ;  /* 0xffff400012157824 */ /* 0x000fe400078e0215 */
[----:B------:R-:W-:Y:S02]  /*0180*/  IMAD R19, R0, 0x9c000, R19 ;  /* 0x0009c00000137824 */ /* 0x000fe400078e0213 */
[----:B------:R-:W-:Y:S02]  /*0190*/  IMAD R23, R18, 0x9c000, R21 ;  /* 0x0009c00012177824 */ /* 0x000fe400078e0215 */
[----:B----4-:R-:W-:-:S04]  /*01a0*/  IMAD.WIDE R20, R19, 0x4, R16 ;  /* 0x0000000413147825 */ /* 0x010fc800078e0210 */
[----:B------:R-:W-:Y:S02]  /*01b0*/  IMAD R19, R0, 0xc000, R19 ;  /* 0x0000c00000137824 */ /* 0x000fe400078e0213 */
[----:B------:R-:W-:Y:S02]  /*01c0*/  IMAD R25, R18, 0xc000, R23 ;  /* 0x0000c00012197824 */ /* 0x000fe400078e0217 */
[----:B------:R-:W-:-:S04]  /*01d0*/  IMAD.WIDE R16, R23, 0x4, R16 ;  /* 0x0000000417107825 */ /* 0x000fc800078e0210 */
[----:B-----5:R-:W-:-:S04]  /*01e0*/  IMAD.WIDE R22, R19, 0x4, R14 ;  /* 0x0000000413167825 */ /* 0x020fc800078e020e */
[----:B------:R-:W-:Y:S02]  /*01f0*/  IMAD R19, R0, 0xc000, R19 ;  /* 0x0000c00000137824 */ /* 0x000fe400078e0213 */
[----:B------:R-:W-:Y:S02]  /*0200*/  IMAD R27, R18, 0xc000, R25 ;  /* 0x0000c000121b7824 */ /* 0x000fe400078e0219 */
[----:B------:R-:W-:-:S04]  /*0210*/  IMAD.WIDE R14, R25, 0x4, R14 ;  /* 0x00000004190e7825 */ /* 0x000fc800078e020e */
[----:B------:R-:W-:Y:S02]  /*0220*/  IMAD R25, R0, 0xc000, R19 ;  /* 0x0000c00000197824 */ /* 0x000fe400078e0213 */
[----:B------:R-:W-:Y:S02]  /*0230*/  IMAD R29, R18, 0xc000, R27 ;  /* 0x0000c000121d7824 */ /* 0x000fe400078e021b */
[----:B01----:R-:W-:-:S04]  /*0240*/  IMAD.WIDE R18, R19, 0x4, R12 ;  /* 0x0000000413127825 */ /* 0x003fc800078e020c */
[----:B------:R-:W-:Y:S01]  /*0250*/  IMAD.WIDE R12, R27, 0x4, R12 ;  /* 0x000000041b0c7825 */ /* 0x000fe200078e020c */
[----:B--2---:R0:W-:Y:S04]  /*0260*/  STG.E.128 desc[UR4][R20.64], R8 ;  /* 0x0000000814007986 */ /* 0x0041e8000c101d04 */
[----:B---3--:R-:W-:Y:S04]  /*0270*/  STG.E.128 desc[UR4][R16.64], R4 ;  /* 0x0000000410007986 */ /* 0x008fe8000c101d04 */
[----:B------:R-:W-:Y:S04]  /*0280*/  STG.E.128 desc[UR4][R22.64], R8 ;  /* 0x0000000816007986 */ /* 0x000fe8000c101d04 */
[----:B------:R-:W-:Y:S04]  /*0290*/  STG.E.128 desc[UR4][R14.64], R4 ;  /* 0x000000040e007986 */ /* 0x000fe8000c101d04 */
[----:B------:R-:W-:Y:S01]  /*02a0*/  STG.E.128 desc[UR4][R18.64], R8 ;  /* 0x0000000812007986 */ /* 0x000fe2000c101d04 */
[----:B0-----:R-:W-:-:S03]  /*02b0*/  IMAD.WIDE R20, R25, 0x4, R2 ;  /* 0x0000000419147825 */ /* 0x001fc600078e0202 */
[----:B------:R-:W-:Y:S01]  /*02c0*/  STG.E.128 desc[UR4][R12.64], R4 ;  /* 0x000000040c007986 */ /* 0x000fe2000c101d04 */
[----:B------:R-:W-:-:S03]  /*02d0*/  IMAD.WIDE R2, R29, 0x4, R2 ;  /* 0x000000041d027825 */ /* 0x000fc600078e0202 */
[----:B------:R-:W-:Y:S04]  /*02e0*/  STG.E.128 desc[UR4][R20.64], R8 ;  /* 0x0000000814007986 */ /* 0x000fe8000c101d04 */
[----:B------:R-:W-:Y:S01]  /*02f0*/  STG.E.128 desc[UR4][R2.64], R4 ;  /* 0x0000000402007986 */ /* 0x000fe2000c101d04 */
[----:B------:R-:W-:Y:S05]  /*0300*/  EXIT ;  /* 0x000000000000794d */ /* 0x000fea0003800000 */
.L_x_0:
[----:B------:R-:W-:-:S00]  /*0310*/  BRA `(.L_x_0) ;  /* 0xfffffffc00fc7947 */ /* 0x000fc0000383ffff */
[----:B------:R-:W-:-:S00]  /*0320*/  NOP ;  /* 0x0000000000007918 */ /* 0x000fc00000000000 */
        /* <DEDUP_REMOVED lines=13> */
.L_x_1:


//--------------------- .nv.constant0.triton_poi_fused_cat_16 --------------------------
	.section	.nv.constant0.triton_poi_fused_cat_16,"a",@progbits
	.sectionflags	@""
	.align	4
.nv.constant0.triton_poi_fused_cat_16:
	.zero		572
